//
// Generated by NVIDIA NVVM Compiler
//
// Compiler Build ID: CL-36424714
// Cuda compilation tools, release 13.0, V13.0.88
// Based on NVVM 20.0.0
//

.version 9.0
.target sm_100
.address_size 64

	// .globl	_Z19insertionSortKernelPiii

.visible .entry _Z19insertionSortKernelPiii(
	.param .u64 .ptr .align 1 _Z19insertionSortKernelPiii_param_0,
	.param .u32 _Z19insertionSortKernelPiii_param_1,
	.param .u32 _Z19insertionSortKernelPiii_param_2
)
{
	.reg .pred 	%p<8>;
	.reg .b32 	%r<23>;
	.reg .b64 	%rd<9>;

	ld.param.u64 	%rd3, [_Z19insertionSortKernelPiii_param_0];
	ld.param.u32 	%r12, [_Z19insertionSortKernelPiii_param_1];
	ld.param.u32 	%r13, [_Z19insertionSortKernelPiii_param_2];
	cvta.to.global.u64 	%rd1, %rd3;
	mov.u32 	%r14, %ctaid.x;
	mul.lo.s32 	%r15, %r13, %r14;
	add.s32 	%r16, %r15, %r13;
	min.s32 	%r17, %r16, %r12;
	mov.u32 	%r18, %tid.x;
	setp.ne.s32 	%p1, %r18, 0;
	add.s32 	%r19, %r15, 1;
	setp.ge.s32 	%p2, %r19, %r17;
	or.pred  	%p3, %p1, %p2;
	@%p3 bra 	$L__BB0_6;
	mov.u32 	%r20, %r15;
$L__BB0_2:
	mov.u32 	%r22, %r20;
	mov.u32 	%r20, %r19;
	mul.wide.s32 	%rd4, %r20, 4;
	add.s64 	%rd5, %rd1, %rd4;
	ld.global.u32 	%r6, [%rd5];
	setp.lt.s32 	%p4, %r22, %r15;
	@%p4 bra 	$L__BB0_5;
$L__BB0_3:
	mul.wide.s32 	%rd6, %r22, 4;
	add.s64 	%rd2, %rd1, %rd6;
	ld.global.u32 	%r8, [%rd2];
	setp.le.s32 	%p5, %r8, %r6;
	@%p5 bra 	$L__BB0_5;
	st.global.u32 	[%rd2+4], %r8;
	add.s32 	%r9, %r22, -1;
	setp.gt.s32 	%p6, %r22, %r15;
	mov.u32 	%r22, %r9;
	@%p6 bra 	$L__BB0_3;
$L__BB0_5:
	mul.wide.s32 	%rd7, %r22, 4;
	add.s64 	%rd8, %rd1, %rd7;
	st.global.u32 	[%rd8+4], %r6;
	add.s32 	%r19, %r20, 1;
	setp.ne.s32 	%p7, %r19, %r17;
	@%p7 bra 	$L__BB0_2;
$L__BB0_6:
	ret;

}
	// .globl	_Z11mergeKernelPiS_ii
.visible .entry _Z11mergeKernelPiS_ii(
	.param .u64 .ptr .align 1 _Z11mergeKernelPiS_ii_param_0,
	.param .u64 .ptr .align 1 _Z11mergeKernelPiS_ii_param_1,
	.param .u32 _Z11mergeKernelPiS_ii_param_2,
	.param .u32 _Z11mergeKernelPiS_ii_param_3
)
{
	.reg .pred 	%p<20>;
	.reg .b32 	%r<101>;
	.reg .b64 	%rd<31>;

	ld.param.u64 	%rd7, [_Z11mergeKernelPiS_ii_param_0];
	ld.param.u64 	%rd8, [_Z11mergeKernelPiS_ii_param_1];
	ld.param.u32 	%r49, [_Z11mergeKernelPiS_ii_param_2];
	ld.param.u32 	%r50, [_Z11mergeKernelPiS_ii_param_3];
	cvta.to.global.u64 	%rd1, %rd8;
	cvta.to.global.u64 	%rd2, %rd7;
	mov.u32 	%r51, %ctaid.x;
	mov.u32 	%r52, %ntid.x;
	mov.u32 	%r53, %tid.x;
	mad.lo.s32 	%r54, %r51, %r52, %r53;
	mul.lo.s32 	%r55, %r54, %r49;
	shl.b32 	%r80, %r55, 1;
	setp.ge.s32 	%p1, %r80, %r50;
	@%p1 bra 	$L__BB1_16;
	add.s32 	%r56, %r80, %r49;
	min.s32 	%r2, %r56, %r50;
	add.s32 	%r57, %r56, %r49;
	min.s32 	%r3, %r57, %r50;
	setp.lt.s32 	%p2, %r49, 1;
	setp.ge.s32 	%p3, %r56, %r3;
	or.pred  	%p4, %p2, %p3;
	mov.u32 	%r81, %r2;
	mov.u32 	%r89, %r80;
	@%p4 bra 	$L__BB1_2;
	bra.uni 	$L__BB1_17;
$L__BB1_2:
	setp.ge.s32 	%p10, %r80, %r2;
	@%p10 bra 	$L__BB1_9;
	sub.s32 	%r66, %r2, %r80;
	and.b32  	%r7, %r66, 3;
	setp.eq.s32 	%p11, %r7, 0;
	mov.u32 	%r87, %r80;
	@%p11 bra 	$L__BB1_6;
	neg.s32 	%r83, %r7;
	mov.u32 	%r87, %r80;
$L__BB1_5:
	.pragma "nounroll";
	mul.wide.s32 	%rd15, %r89, 4;
	add.s64 	%rd16, %rd1, %rd15;
	mul.wide.s32 	%rd17, %r87, 4;
	add.s64 	%rd18, %rd2, %rd17;
	add.s32 	%r87, %r87, 1;
	ld.global.u32 	%r67, [%rd18];
	add.s32 	%r89, %r89, 1;
	st.global.u32 	[%rd16], %r67;
	add.s32 	%r83, %r83, 1;
	setp.ne.s32 	%p12, %r83, 0;
	@%p12 bra 	$L__BB1_5;
$L__BB1_6:
	sub.s32 	%r68, %r80, %r2;
	setp.gt.u32 	%p13, %r68, -4;
	@%p13 bra 	$L__BB1_9;
	add.s64 	%rd3, %rd2, 8;
	sub.s32 	%r95, %r87, %r2;
	add.s64 	%rd4, %rd1, 8;
$L__BB1_8:
	mul.wide.s32 	%rd19, %r87, 4;
	add.s64 	%rd20, %rd3, %rd19;
	mul.wide.s32 	%rd21, %r89, 4;
	add.s64 	%rd22, %rd4, %rd21;
	ld.global.u32 	%r69, [%rd20+-8];
	st.global.u32 	[%rd22+-8], %r69;
	ld.global.u32 	%r70, [%rd20+-4];
	st.global.u32 	[%rd22+-4], %r70;
	ld.global.u32 	%r71, [%rd20];
	st.global.u32 	[%rd22], %r71;
	add.s32 	%r87, %r87, 4;
	ld.global.u32 	%r72, [%rd20+4];
	add.s32 	%r89, %r89, 4;
	st.global.u32 	[%rd22+4], %r72;
	add.s32 	%r95, %r95, 4;
	setp.eq.s32 	%p14, %r95, 0;
	@%p14 bra 	$L__BB1_9;
	bra.uni 	$L__BB1_8;
$L__BB1_9:
	setp.ge.s32 	%p15, %r81, %r3;
	@%p15 bra 	$L__BB1_16;
	sub.s32 	%r73, %r3, %r81;
	and.b32  	%r26, %r73, 3;
	setp.eq.s32 	%p16, %r26, 0;
	mov.u32 	%r94, %r81;
	@%p16 bra 	$L__BB1_13;
	neg.s32 	%r90, %r26;
	mov.u32 	%r94, %r81;
$L__BB1_12:
	.pragma "nounroll";
	mul.wide.s32 	%rd23, %r89, 4;
	add.s64 	%rd24, %rd1, %rd23;
	mul.wide.s32 	%rd25, %r94, 4;
	add.s64 	%rd26, %rd2, %rd25;
	add.s32 	%r94, %r94, 1;
	ld.global.u32 	%r74, [%rd26];
	add.s32 	%r89, %r89, 1;
	st.global.u32 	[%rd24], %r74;
	add.s32 	%r90, %r90, 1;
	setp.ne.s32 	%p17, %r90, 0;
	@%p17 bra 	$L__BB1_12;
$L__BB1_13:
	sub.s32 	%r75, %r81, %r3;
	setp.gt.u32 	%p18, %r75, -4;
	@%p18 bra 	$L__BB1_16;
	add.s64 	%rd5, %rd2, 8;
	sub.s32 	%r98, %r94, %r3;
	add.s64 	%rd6, %rd1, 8;
$L__BB1_15:
	mul.wide.s32 	%rd27, %r94, 4;
	add.s64 	%rd28, %rd5, %rd27;
	mul.wide.s32 	%rd29, %r89, 4;
	add.s64 	%rd30, %rd6, %rd29;
	ld.global.u32 	%r76, [%rd28+-8];
	st.global.u32 	[%rd30+-8], %r76;
	ld.global.u32 	%r77, [%rd28+-4];
	st.global.u32 	[%rd30+-4], %r77;
	ld.global.u32 	%r78, [%rd28];
	st.global.u32 	[%rd30], %r78;
	add.s32 	%r94, %r94, 4;
	ld.global.u32 	%r79, [%rd28+4];
	add.s32 	%r89, %r89, 4;
	st.global.u32 	[%rd30+4], %r79;
	add.s32 	%r98, %r98, 4;
	setp.ne.s32 	%p19, %r98, 0;
	@%p19 bra 	$L__BB1_15;
$L__BB1_16:
	ret;
$L__BB1_17:
	mul.wide.s32 	%rd9, %r80, 4;
	add.s64 	%rd10, %rd2, %rd9;
	ld.global.u32 	%r58, [%rd10];
	mul.wide.s32 	%rd11, %r81, 4;
	add.s64 	%rd12, %rd2, %rd11;
	ld.global.u32 	%r60, [%rd12];
	setp.gt.s32 	%p5, %r58, %r60;
	setp.le.s32 	%p6, %r58, %r60;
	selp.u32 	%r62, 1, 0, %p6;
	add.s32 	%r80, %r80, %r62;
	selp.u32 	%r63, 1, 0, %p5;
	add.s32 	%r81, %r81, %r63;
	min.s32 	%r64, %r58, %r60;
	mul.wide.s32 	%rd13, %r89, 4;
	add.s64 	%rd14, %rd1, %rd13;
	st.global.u32 	[%rd14], %r64;
	add.s32 	%r89, %r89, 1;
	setp.lt.s32 	%p7, %r80, %r2;
	setp.lt.s32 	%p8, %r81, %r3;
	and.pred  	%p9, %p7, %p8;
	@%p9 bra 	$L__BB1_17;
	bra.uni 	$L__BB1_2;

}


// ===== COMPILED SASS (sm_100) =====

	.target	sm_100

	.elftype	@"ET_EXEC"


//--------------------- .note.nv.tkinfo           --------------------------
	.section	.note.nv.tkinfo,"",@"SHT_NOTE"
	.sectionflags	@"SHF_NOTE_NV_TKINFO"
	.tkinfo
        /*0018*/ 	.word	0x00000002
        /*0030*/ 	.string	""
        /*0030*/ 	.string	"ptxas"
        /*0030*/ 	.string	"Cuda compilation tools, release 13.0, V13.0.88"
        /*0030*/ 	.string	"Build cuda_13.0.r13.0/compiler.36424714_0"
        /*0030*/ 	.string	"-arch sm_100 -m 64 "



//--------------------- .note.nv.cuinfo           --------------------------
	.section	.note.nv.cuinfo,"",@"SHT_NOTE"
	.sectionflags	@"SHF_NOTE_NV_CUINFO"
        /*0018*/ 	.short	0x0002
        /*001a*/ 	.short	0x0064
        /*001c*/ 	.short	0x0082
	.zero		2


//--------------------- .nv.info                  --------------------------
	.section	.nv.info,"",@"SHT_CUDA_INFO"
	.align	4


	//----- nvinfo : EIATTR_REGCOUNT
	.align		4
        /*0000*/ 	.byte	0x04, 0x2f
        /*0002*/ 	.short	(.L_1 - .L_0)
	.align		4
.L_0:
        /*0004*/ 	.word	index@(_Z19insertionSortKernelPiii)
        /*0008*/ 	.word	0x00000010


	//----- nvinfo : EIATTR_FRAME_SIZE
	.align		4
.L_1:
        /*000c*/ 	.byte	0x04, 0x11
        /*000e*/ 	.short	(.L_3 - .L_2)
	.align		4
.L_2:
        /*0010*/ 	.word	index@(_Z19insertionSortKernelPiii)
        /*0014*/ 	.word	0x00000000


	//----- nvinfo : EIATTR_REGCOUNT
	.align		4
.L_3:
        /*0018*/ 	.byte	0x04, 0x2f
        /*001a*/ 	.short	(.L_5 - .L_4)
	.align		4
.L_4:
        /*001c*/ 	.word	index@(_Z11mergeKernelPiS_ii)
        /*0020*/ 	.word	0x00000018


	//----- nvinfo : EIATTR_FRAME_SIZE
	.align		4
.L_5:
        /*0024*/ 	.byte	0x04, 0x11
        /*0026*/ 	.short	(.L_7 - .L_6)
	.align		4
.L_6:
        /*0028*/ 	.word	index@(_Z11mergeKernelPiS_ii)
        /*002c*/ 	.word	0x00000000


	//----- nvinfo : EIATTR_MIN_STACK_SIZE
	.align		4
.L_7:
        /*0030*/ 	.byte	0x04, 0x12
        /*0032*/ 	.short	(.L_9 - .L_8)
	.align		4
.L_8:
        /*0034*/ 	.word	index@(_Z11mergeKernelPiS_ii)
        /*0038*/ 	.word	0x00000000


	//----- nvinfo : EIATTR_MIN_STACK_SIZE
	.align		4
.L_9:
        /*003c*/ 	.byte	0x04, 0x12
        /*003e*/ 	.short	(.L_11 - .L_10)
	.align		4
.L_10:
        /*0040*/ 	.word	index@(_Z19insertionSortKernelPiii)
        /*0044*/ 	.word	0x00000000
.L_11:


//--------------------- .nv.compat                --------------------------
	.section	.nv.compat,"",@"SHT_CUDA_COMPAT_INFO"
	.align	4
        /*0000*/ 	.byte	0x02, 0x09, 0x00, 0x00, 0x02, 0x02, 0x01, 0x00, 0x02, 0x05, 0x05, 0x00, 0x03, 0x07, 0x01, 0x01
        /*0010*/ 	.byte	0x02, 0x03, 0x00, 0x00, 0x02, 0x06, 0x01, 0x00, 0x04, 0x0b, 0x08, 0x00, 0x09, 0x00, 0x00, 0x00
        /*0020*/ 	.byte	0x00, 0x00, 0x00, 0x00


//--------------------- .nv.info._Z11mergeKernelPiS_ii --------------------------
	.section	.nv.info._Z11mergeKernelPiS_ii,"",@"SHT_CUDA_INFO"
	.sectionflags	@""
	.align	4


	//----- nvinfo : EIATTR_CUDA_API_VERSION
	.align		4
        /*0000*/ 	.byte	0x04, 0x37
        /*0002*/ 	.short	(.L_13 - .L_12)
.L_12:
        /*0004*/ 	.word	0x00000082


	//----- nvinfo : EIATTR_KPARAM_INFO
	.align		4
.L_13:
        /*0008*/ 	.byte	0x04, 0x17
        /*000a*/ 	.short	(.L_15 - .L_14)
.L_14:
        /*000c*/ 	.word	0x00000000
        /*0010*/ 	.short	0x0003
        /*0012*/ 	.short	0x0014
        /*0014*/ 	.byte	0x00, 0xf0, 0x11, 0x00


	//----- nvinfo : EIATTR_KPARAM_INFO
	.align		4
.L_15:
        /*0018*/ 	.byte	0x04, 0x17
        /*001a*/ 	.short	(.L_17 - .L_16)
.L_16:
        /*001c*/ 	.word	0x00000000
        /*0020*/ 	.short	0x0002
        /*0022*/ 	.short	0x0010
        /*0024*/ 	.byte	0x00, 0xf0, 0x11, 0x00


	//----- nvinfo : EIATTR_KPARAM_INFO
	.align		4
.L_17:
        /*0028*/ 	.byte	0x04, 0x17
        /*002a*/ 	.short	(.L_19 - .L_18)
.L_18:
        /*002c*/ 	.word	0x00000000
        /*0030*/ 	.short	0x0001
        /*0032*/ 	.short	0x0008
        /*0034*/ 	.byte	0x00, 0xf5, 0x21, 0x00


	//----- nvinfo : EIATTR_KPARAM_INFO
	.align		4
.L_19:
        /*0038*/ 	.byte	0x04, 0x17
        /*003a*/ 	.short	(.L_21 - .L_20)
.L_20:
        /*003c*/ 	.word	0x00000000
        /*0040*/ 	.short	0x0000
        /*0042*/ 	.short	0x0000
        /*0044*/ 	.byte	0x00, 0xf5, 0x21, 0x00


	//----- nvinfo : EIATTR_SPARSE_MMA_MASK
	.align		4
.L_21:
        /*0048*/ 	.byte	0x03, 0x50
        /*004a*/ 	.short	0x0000


	//----- nvinfo : EIATTR_MAXREG_COUNT
	.align		4
        /*004c*/ 	.byte	0x03, 0x1b
        /*004e*/ 	.short	0x00ff


	//----- nvinfo : EIATTR_MERCURY_ISA_VERSION
	.align		4
        /*0050*/ 	.byte	0x03, 0x5f
        /*0052*/ 	.short	0x0101


	//----- nvinfo : EIATTR_VRC_CTA_INIT_COUNT
	.align		4
        /*0054*/ 	.byte	0x02, 0x4a
	.zero		1
	.zero		1


	//----- nvinfo : EIATTR_EXIT_INSTR_OFFSETS
	.align		4
        /*0058*/ 	.byte	0x04, 0x1c
        /*005a*/ 	.short	(.L_23 - .L_22)


	//   ....[0]....
.L_22:
        /*005c*/ 	.word	0x00000090


	//   ....[1]....
        /*0060*/ 	.word	0x00000590


	//   ....[2]....
        /*0064*/ 	.word	0x000006f0


	//   ....[3]....
        /*0068*/ 	.word	0x00000890


	//----- nvinfo : EIATTR_CRS_STACK_SIZE
	.align		4
.L_23:
        /*006c*/ 	.byte	0x04, 0x1e
        /*006e*/ 	.short	(.L_25 - .L_24)
.L_24:
        /*0070*/ 	.word	0x00000000


	//----- nvinfo : EIATTR_CBANK_PARAM_SIZE
	.align		4
.L_25:
        /*0074*/ 	.byte	0x03, 0x19
        /*0076*/ 	.short	0x0018


	//----- nvinfo : EIATTR_PARAM_CBANK
	.align		4
        /*0078*/ 	.byte	0x04, 0x0a
        /*007a*/ 	.short	(.L_27 - .L_26)
	.align		4
.L_26:
        /*007c*/ 	.word	index@(.nv.constant0._Z11mergeKernelPiS_ii)
        /*0080*/ 	.short	0x0380
        /*0082*/ 	.short	0x0018


	//----- nvinfo : EIATTR_SW_WAR
	.align		4
.L_27:
        /*0084*/ 	.byte	0x04, 0x36
        /*0086*/ 	.short	(.L_29 - .L_28)
.L_28:
        /*0088*/ 	.word	0x00000008
.L_29:


//--------------------- .nv.info._Z19insertionSortKernelPiii --------------------------
	.section	.nv.info._Z19insertionSortKernelPiii,"",@"SHT_CUDA_INFO"
	.sectionflags	@""
	.align	4


	//----- nvinfo : EIATTR_CUDA_API_VERSION
	.align		4
        /*0000*/ 	.byte	0x04, 0x37
        /*0002*/ 	.short	(.L_31 - .L_30)
.L_30:
        /*0004*/ 	.word	0x00000082


	//----- nvinfo : EIATTR_KPARAM_INFO
	.align		4
.L_31:
        /*0008*/ 	.byte	0x04, 0x17
        /*000a*/ 	.short	(.L_33 - .L_32)
.L_32:
        /*000c*/ 	.word	0x00000000
        /*0010*/ 	.short	0x0002
        /*0012*/ 	.short	0x000c
        /*0014*/ 	.byte	0x00, 0xf0, 0x11, 0x00


	//----- nvinfo : EIATTR_KPARAM_INFO
	.align		4
.L_33:
        /*0018*/ 	.byte	0x04, 0x17
        /*001a*/ 	.short	(.L_35 - .L_34)
.L_34:
        /*001c*/ 	.word	0x00000000
        /*0020*/ 	.short	0x0001
        /*0022*/ 	.short	0x0008
        /*0024*/ 	.byte	0x00, 0xf0, 0x11, 0x00


	//----- nvinfo : EIATTR_KPARAM_INFO
	.align		4
.L_35:
        /*0028*/ 	.byte	0x04, 0x17
        /*002a*/ 	.short	(.L_37 - .L_36)
.L_36:
        /*002c*/ 	.word	0x00000000
        /*0030*/ 	.short	0x0000
        /*0032*/ 	.short	0x0000
        /*0034*/ 	.byte	0x00, 0xf5, 0x21, 0x00


	//----- nvinfo : EIATTR_SPARSE_MMA_MASK
	.align		4
.L_37:
        /*0038*/ 	.byte	0x03, 0x50
        /*003a*/ 	.short	0x0000


	//----- nvinfo : EIATTR_MAXREG_COUNT
	.align		4
        /*003c*/ 	.byte	0x03, 0x1b
        /*003e*/ 	.short	0x00ff


	//----- nvinfo : EIATTR_MERCURY_ISA_VERSION
	.align		4
        /*0040*/ 	.byte	0x03, 0x5f
        /*0042*/ 	.short	0x0101


	//----- nvinfo : EIATTR_VRC_CTA_INIT_COUNT
	.align		4
        /*0044*/ 	.byte	0x02, 0x4a
	.zero		1
	.zero		1


	//----- nvinfo : EIATTR_EXIT_INSTR_OFFSETS
	.align		4
        /*0048*/ 	.byte	0x04, 0x1c
        /*004a*/ 	.short	(.L_39 - .L_38)


	//   ....[0]....
.L_38:
        /*004c*/ 	.word	0x00000090


	//   ....[1]....
        /*0050*/ 	.word	0x00000220


	//----- nvinfo : EIATTR_CBANK_PARAM_SIZE
	.align		4
.L_39:
        /*0054*/ 	.byte	0x03, 0x19
        /*0056*/ 	.short	0x0010


	//----- nvinfo : EIATTR_PARAM_CBANK
	.align		4
        /*0058*/ 	.byte	0x04, 0x0a
        /*005a*/ 	.short	(.L_41 - .L_40)
	.align		4
.L_40:
        /*005c*/ 	.word	index@(.nv.constant0._Z19insertionSortKernelPiii)
        /*0060*/ 	.short	0x0380
        /*0062*/ 	.short	0x0010


	//----- nvinfo : EIATTR_SW_WAR
	.align		4
.L_41:
        /*0064*/ 	.byte	0x04, 0x36
        /*0066*/ 	.short	(.L_43 - .L_42)
.L_42:
        /*0068*/ 	.word	0x00000008
.L_43:


//--------------------- .nv.callgraph             --------------------------
	.section	.nv.callgraph,"",@"SHT_CUDA_CALLGRAPH"
	.align	4
	.sectionentsize	8
	.align		4
        /*0000*/ 	.word	0x00000000
	.align		4
        /*0004*/ 	.word	0xffffffff
	.align		4
        /*0008*/ 	.word	0x00000000
	.align		4
        /*000c*/ 	.word	0xfffffffe
	.align		4
        /*0010*/ 	.word	0x00000000
	.align		4
        /*0014*/ 	.word	0xfffffffd
	.align		4
        /*0018*/ 	.word	0x00000000
	.align		4
        /*001c*/ 	.word	0xfffffffc


//--------------------- .text._Z11mergeKernelPiS_ii --------------------------
	.section	.text._Z11mergeKernelPiS_ii,"ax",@progbits
	.align	128
        .global         _Z11mergeKernelPiS_ii
        .type           _Z11mergeKernelPiS_ii,@function
        .size           _Z11mergeKernelPiS_ii,(.L_x_18 - _Z11mergeKernelPiS_ii)
        .other          _Z11mergeKernelPiS_ii,@"STO_CUDA_ENTRY STV_DEFAULT"
_Z11mergeKernelPiS_ii:
.text._Z11mergeKernelPiS_ii:
[----:B------:R-:W-:Y:S01]  /*0000*/  LDC R1, c[0x0][0x37c] ;  /* 0x0000df00ff017b82 */ /* 0x000fe20000000800 */
[----:B------:R-:W0:Y:S07]  /*0010*/  S2R R0, SR_TID.X ;  /* 0x0000000000007919 */ /* 0x000e2e0000002100 */
[----:B------:R-:W0:Y:S08]  /*0020*/  S2UR UR4, SR_CTAID.X ;  /* 0x00000000000479c3 */ /* 0x000e300000002500 */
[----:B------:R-:W0:Y:S08]  /*0030*/  LDC R3, c[0x0][0x360] ;  /* 0x0000d800ff037b82 */ /* 0x000e300000000800 */
[----:B------:R-:W1:Y:S01]  /*0040*/  LDC.64 R8, c[0x0][0x390] ;  /* 0x0000e400ff087b82 */ /* 0x000e620000000a00 */
[----:B0-----:R-:W-:-:S04]  /*0050*/  IMAD R3, R3, UR4, R0 ;  /* 0x0000000403037c24 */ /* 0x001fc8000f8e0200 */
[----:B-1----:R-:W-:-:S04]  /*0060*/  IMAD R3, R3, R8, RZ ;  /* 0x0000000803037224 */ /* 0x002fc800078e02ff */
[----:B------:R-:W-:-:S05]  /*0070*/  IMAD.SHL.U32 R5, R3, 0x2, RZ ;  /* 0x0000000203057824 */ /* 0x000fca00078e00ff */
[----:B------:R-:W-:-:S13]  /*0080*/  ISETP.GE.AND P0, PT, R5, R9, PT ;  /* 0x000000090500720c */ /* 0x000fda0003f06270 */
[----:B------:R-:W-:Y:S05]  /*0090*/  @P0 EXIT ;  /* 0x000000000000094d */ /* 0x000fea0003800000 */
[----:B------:R-:W-:Y:S01]  /*00a0*/  IMAD.IADD R4, R5, 0x1, R8 ;  /* 0x0000000105047824 */ /* 0x000fe200078e0208 */
[----:B------:R-:W0:Y:S01]  /*00b0*/  LDC.64 R6, c[0x0][0x380] ;  /* 0x0000e000ff067b82 */ /* 0x000e220000000a00 */
[----:B------:R-:W1:Y:S01]  /*00c0*/  LDCU.64 UR8, c[0x0][0x358] ;  /* 0x00006b00ff0877ac */ /* 0x000e620008000a00 */
[----:B------:R-:W-:Y:S01]  /*00d0*/  BSSY.RECONVERGENT B0, `(.L_x_0) ;  /* 0x000001c000007945 */ /* 0x000fe20003800200 */
[----:B------:R-:W-:Y:S02]  /*00e0*/  MOV R0, R5 ;  /* 0x0000000500007202 */ /* 0x000fe40000000f00 */
[----:B------:R-:W-:-:S04]  /*00f0*/  VIADDMNMX R2, R4, R8, R9, PT ;  /* 0x0000000804027246 */ /* 0x000fc80003800109 */
[C---:B------:R-:W-:Y:S02]  /*0100*/  ISETP.GE.AND P0, PT, R4.reuse, R2, PT ;  /* 0x000000020400720c */ /* 0x040fe40003f06270 */
[----:B------:R-:W-:Y:S02]  /*0110*/  VIMNMX R4, PT, PT, R4, R9, PT ;  /* 0x0000000904047248 */ /* 0x000fe40003fe0100 */
[----:B------:R-:W-:Y:S02]  /*0120*/  ISETP.LT.OR P0, PT, R8, 0x1, P0 ;  /* 0x000000010800780c */ /* 0x000fe40000701670 */
[----:B------:R-:W2:Y:S01]  /*0130*/  LDC.64 R8, c[0x0][0x388] ;  /* 0x0000e200ff087b82 */ /* 0x000ea20000000a00 */
[----:B------:R-:W-:-:S10]  /*0140*/  IMAD.MOV.U32 R3, RZ, RZ, R4 ;  /* 0x000000ffff037224 */ /* 0x000fd400078e0004 */
[----:B-1----:R-:W-:Y:S05]  /*0150*/  @P0 BRA `(.L_x_1) ;  /* 0x00000000004c0947 */ /* 0x002fea0003800000 */
.L_x_2:
[----:B0-----:R-:W-:-:S04]  /*0160*/  IMAD.WIDE R10, R5, 0x4, R6 ;  /* 0x00000004050a7825 */ /* 0x001fc800078e0206 */
[C---:B------:R-:W-:Y:S02]  /*0170*/  IMAD.WIDE R12, R3.reuse, 0x4, R6 ;  /* 0x00000004030c7825 */ /* 0x040fe400078e0206 */
[----:B------:R-:W3:Y:S04]  /*0180*/  LDG.E R10, desc[UR8][R10.64] ;  /* 0x000000080a0a7981 */ /* 0x000ee8000c1e1900 */
[----:B------:R-:W3:Y:S01]  /*0190*/  LDG.E R13, desc[UR8][R12.64] ;  /* 0x000000080c0d7981 */ /* 0x000ee2000c1e1900 */
[C---:B--2---:R-:W-:Y:S01]  /*01a0*/  IMAD.WIDE R14, R0.reuse, 0x4, R8 ;  /* 0x00000004000e7825 */ /* 0x044fe200078e0208 */
[----:B------:R-:W-:Y:S02]  /*01b0*/  IADD3 R19, PT, PT, R3, 0x1, RZ ;  /* 0x0000000103137810 */ /* 0x000fe40007ffe0ff */
[----:B------:R-:W-:Y:S01]  /*01c0*/  IADD3 R0, PT, PT, R0, 0x1, RZ ;  /* 0x0000000100007810 */ /* 0x000fe20007ffe0ff */
[----:B------:R-:W-:Y:S01]  /*01d0*/  VIADD R17, R5, 0x1 ;  /* 0x0000000105117836 */ /* 0x000fe20000000000 */
[----:B---3--:R-:W-:-:S02]  /*01e0*/  ISETP.GT.AND P0, PT, R10, R13, PT ;  /* 0x0000000d0a00720c */ /* 0x008fc40003f04270 */
[CC--:B------:R-:W-:Y:S02]  /*01f0*/  ISETP.GT.AND P1, PT, R10.reuse, R13.reuse, PT ;  /* 0x0000000d0a00720c */ /* 0x0c0fe40003f24270 */
[----:B------:R-:W-:-:S05]  /*0200*/  VIMNMX R21, PT, PT, R10, R13, PT ;  /* 0x0000000d0a157248 */ /* 0x000fca0003fe0100 */
[----:B------:R1:W-:Y:S04]  /*0210*/  STG.E desc[UR8][R14.64], R21 ;  /* 0x000000150e007986 */ /* 0x0003e8000c101908 */
[----:B------:R-:W-:Y:S02]  /*0220*/  @!P0 IMAD.MOV R19, RZ, RZ, R3 ;  /* 0x000000ffff138224 */ /* 0x000fe400078e0203 */
[----:B------:R-:W-:Y:S02]  /*0230*/  @P1 IMAD.MOV R17, RZ, RZ, R5 ;  /* 0x000000ffff111224 */ /* 0x000fe400078e0205 */
[----:B------:R-:W-:Y:S01]  /*0240*/  IMAD.MOV.U32 R3, RZ, RZ, R19 ;  /* 0x000000ffff037224 */ /* 0x000fe200078e0013 */
[----:B------:R-:W-:Y:S01]  /*0250*/  ISETP.GE.AND P0, PT, R19, R2, PT ;  /* 0x000000021300720c */ /* 0x000fe20003f06270 */
[----:B------:R-:W-:Y:S01]  /*0260*/  IMAD.MOV.U32 R5, RZ, RZ, R17 ;  /* 0x000000ffff057224 */ /* 0x000fe200078e0011 */
[----:B------:R-:W-:-:S13]  /*0270*/  ISETP.LT.AND P1, PT, R17, R4, PT ;  /* 0x000000041100720c */ /* 0x000fda0003f21270 */
[----:B-1----:R-:W-:Y:S05]  /*0280*/  @!P0 BRA P1, `(.L_x_2) ;  /* 0xfffffffc00b48947 */ /* 0x002fea000083ffff */
.L_x_1:
[----:B------:R-:W-:Y:S05]  /*0290*/  BSYNC.RECONVERGENT B0 ;  /* 0x0000000000007941 */ /* 0x000fea0003800200 */
.L_x_0:
[----:B------:R-:W-:Y:S01]  /*02a0*/  ISETP.GE.AND P0, PT, R5, R4, PT ;  /* 0x000000040500720c */ /* 0x000fe20003f06270 */
[----:B------:R-:W-:-:S12]  /*02b0*/  BSSY.RECONVERGENT B0, `(.L_x_3) ;  /* 0x000002c000007945 */ /* 0x000fd80003800200 */
[----:B------:R-:W-:Y:S05]  /*02c0*/  @P0 BRA `(.L_x_4) ;  /* 0x0000000000a80947 */ /* 0x000fea0003800000 */
[----:B0-----:R-:W-:Y:S01]  /*02d0*/  IADD3 R6, PT, PT, R4, -R5, RZ ;  /* 0x8000000504067210 */ /* 0x001fe20007ffe0ff */
[----:B------:R-:W-:Y:S01]  /*02e0*/  IMAD.IADD R7, R5, 0x1, -R4 ;  /* 0x0000000105077824 */ /* 0x000fe200078e0a04 */
[----:B------:R-:W-:Y:S02]  /*02f0*/  BSSY.RECONVERGENT B1, `(.L_x_5) ;  /* 0x0000010000017945 */ /* 0x000fe40003800200 */
[----:B------:R-:W-:Y:S02]  /*0300*/  LOP3.LUT P1, R6, R6, 0x3, RZ, 0xc0, !PT ;  /* 0x0000000306067812 */ /* 0x000fe4000782c0ff */
[----:B------:R-:W-:-:S11]  /*0310*/  ISETP.GT.U32.AND P0, PT, R7, -0x4, PT ;  /* 0xfffffffc0700780c */ /* 0x000fd60003f04070 */
[----:B------:R-:W-:Y:S05]  /*0320*/  @!P1 BRA `(.L_x_6) ;  /* 0x0000000000309947 */ /* 0x000fea0003800000 */
[----:B------:R-:W0:Y:S01]  /*0330*/  LDC.64 R12, c[0x0][0x380] ;  /* 0x0000e000ff0c7b82 */ /* 0x000e220000000a00 */
[----:B------:R-:W-:-:S07]  /*0340*/  IMAD.MOV R14, RZ, RZ, -R6 ;  /* 0x000000ffff0e7224 */ /* 0x000fce00078e0a06 */
[----:B--2---:R-:W1:Y:S02]  /*0350*/  LDC.64 R8, c[0x0][0x388] ;  /* 0x0000e200ff087b82 */ /* 0x004e640000000a00 */
.L_x_7:
[----:B0--3--:R-:W-:-:S06]  /*0360*/  IMAD.WIDE R6, R5, 0x4, R12 ;  /* 0x0000000405067825 */ /* 0x009fcc00078e020c */
[----:B------:R-:W2:Y:S01]  /*0370*/  LDG.E R7, desc[UR8][R6.64] ;  /* 0x0000000806077981 */ /* 0x000ea2000c1e1900 */
[----:B-1----:R-:W-:Y:S01]  /*0380*/  IMAD.WIDE R10, R0, 0x4, R8 ;  /* 0x00000004000a7825 */ /* 0x002fe200078e0208 */
[----:B------:R-:W-:-:S03]  /*0390*/  IADD3 R14, PT, PT, R14, 0x1, RZ ;  /* 0x000000010e0e7810 */ /* 0x000fc60007ffe0ff */
[----:B------:R-:W-:Y:S01]  /*03a0*/  VIADD R5, R5, 0x1 ;  /* 0x0000000105057836 */ /* 0x000fe20000000000 */
[----:B------:R-:W-:Y:S01]  /*03b0*/  ISETP.NE.AND P1, PT, R14, RZ, PT ;  /* 0x000000ff0e00720c */ /* 0x000fe20003f25270 */
[----:B------:R-:W-:Y:S01]  /*03c0*/  VIADD R0, R0, 0x1 ;  /* 0x0000000100007836 */ /* 0x000fe20000000000 */
[----:B--2---:R3:W-:Y:S11]  /*03d0*/  STG.E desc[UR8][R10.64], R7 ;  /* 0x000000070a007986 */ /* 0x0047f6000c101908 */
[----:B------:R-:W-:Y:S05]  /*03e0*/  @P1 BRA `(.L_x_7) ;  /* 0xfffffffc00dc1947 */ /* 0x000fea000383ffff */
.L_x_6:
[----:B------:R-:W-:Y:S05]  /*03f0*/  BSYNC.RECONVERGENT B1 ;  /* 0x0000000000017941 */ /* 0x000fea0003800200 */
.L_x_5:
[----:B------:R-:W-:Y:S05]  /*0400*/  @P0 BRA `(.L_x_4) ;  /* 0x0000000000580947 */ /* 0x000fea0003800000 */
[----:B--2---:R-:W0:Y:S01]  /*0410*/  LDC.64 R8, c[0x0][0x380] ;  /* 0x0000e000ff087b82 */ /* 0x004e220000000a00 */
[----:B------:R-:W-:-:S07]  /*0420*/  IADD3 R4, PT, PT, -R4, R5, RZ ;  /* 0x0000000504047210 */ /* 0x000fce0007ffe1ff */
[----:B---3--:R-:W1:Y:S01]  /*0430*/  LDC.64 R6, c[0x0][0x388] ;  /* 0x0000e200ff067b82 */ /* 0x008e620000000a00 */
[----:B0-----:R-:W-:-:S05]  /*0440*/  IADD3 R8, P0, PT, R8, 0x8, RZ ;  /* 0x0000000808087810 */ /* 0x001fca0007f1e0ff */
[----:B------:R-:W-:Y:S01]  /*0450*/  IMAD.X R9, RZ, RZ, R9, P0 ;  /* 0x000000ffff097224 */ /* 0x000fe200000e0609 */
[----:B-1----:R-:W-:-:S05]  /*0460*/  IADD3 R6, P1, PT, R6, 0x8, RZ ;  /* 0x0000000806067810 */ /* 0x002fca0007f3e0ff */
[----:B------:R-:W-:-:S08]  /*0470*/  IMAD.X R7, RZ, RZ, R7, P1 ;  /* 0x000000ffff077224 */ /* 0x000fd000008e0607 */
.L_x_8:
[----:B------:R-:W-:-:S05]  /*0480*/  IMAD.WIDE R10, R5, 0x4, R8 ;  /* 0x00000004050a7825 */ /* 0x000fca00078e0208 */
[----:B-1----:R-:W2:Y:S01]  /*0490*/  LDG.E R15, desc[UR8][R10.64+-0x8] ;  /* 0xfffff8080a0f7981 */ /* 0x002ea2000c1e1900 */
[----:B------:R-:W-:-:S05]  /*04a0*/  IMAD.WIDE R12, R0, 0x4, R6 ;  /* 0x00000004000c7825 */ /* 0x000fca00078e0206 */
[----:B--2---:R1:W-:Y:S04]  /*04b0*/  STG.E desc[UR8][R12.64+-0x8], R15 ;  /* 0xfffff80f0c007986 */ /* 0x0043e8000c101908 */
[----:B------:R-:W2:Y:S04]  /*04c0*/  LDG.E R17, desc[UR8][R10.64+-0x4] ;  /* 0xfffffc080a117981 */ /* 0x000ea8000c1e1900 */
[----:B--2---:R1:W-:Y:S04]  /*04d0*/  STG.E desc[UR8][R12.64+-0x4], R17 ;  /* 0xfffffc110c007986 */ /* 0x0043e8000c101908 */
[----:B------:R-:W2:Y:S04]  /*04e0*/  LDG.E R19, desc[UR8][R10.64] ;  /* 0x000000080a137981 */ /* 0x000ea8000c1e1900 */
[----:B--2---:R1:W-:Y:S04]  /*04f0*/  STG.E desc[UR8][R12.64], R19 ;  /* 0x000000130c007986 */ /* 0x0043e8000c101908 */
[----:B------:R-:W2:Y:S01]  /*0500*/  LDG.E R21, desc[UR8][R10.64+0x4] ;  /* 0x000004080a157981 */ /* 0x000ea2000c1e1900 */
[----:B------:R-:W-:Y:S01]  /*0510*/  IADD3 R4, PT, PT, R4, 0x4, RZ ;  /* 0x0000000404047810 */ /* 0x000fe20007ffe0ff */
[----:B------:R-:W-:Y:S01]  /*0520*/  VIADD R5, R5, 0x4 ;  /* 0x0000000405057836 */ /* 0x000fe20000000000 */
[----:B------:R-:W-:-:S02]  /*0530*/  IADD3 R0, PT, PT, R0, 0x4, RZ ;  /* 0x0000000400007810 */ /* 0x000fc40007ffe0ff */
[----:B------:R-:W-:Y:S01]  /*0540*/  ISETP.NE.AND P0, PT, R4, RZ, PT ;  /* 0x000000ff0400720c */ /* 0x000fe20003f05270 */
[----:B--2---:R1:W-:-:S12]  /*0550*/  STG.E desc[UR8][R12.64+0x4], R21 ;  /* 0x000004150c007986 */ /* 0x0043d8000c101908 */
[----:B------:R-:W-:Y:S05]  /*0560*/  @P0 BRA `(.L_x_8) ;  /* 0xfffffffc00c40947 */ /* 0x000fea000383ffff */
.L_x_4:
[----:B------:R-:W-:Y:S05]  /*0570*/  BSYNC.RECONVERGENT B0 ;  /* 0x0000000000007941 */ /* 0x000fea0003800200 */
.L_x_3:
[----:B------:R-:W-:-:S13]  /*0580*/  ISETP.GE.AND P0, PT, R3, R2, PT ;  /* 0x000000020300720c */ /* 0x000fda0003f06270 */
[----:B------:R-:W-:Y:S05]  /*0590*/  @P0 EXIT ;  /* 0x000000000000094d */ /* 0x000fea0003800000 */
[C-C-:B------:R-:W-:Y:S01]  /*05a0*/  IMAD.IADD R4, R2.reuse, 0x1, -R3.reuse ;  /* 0x0000000102047824 */ /* 0x140fe200078e0a03 */
[----:B------:R-:W-:Y:S01]  /*05b0*/  IADD3 R5, PT, PT, -R2, R3, RZ ;  /* 0x0000000302057210 */ /* 0x000fe20007ffe1ff */
[----:B------:R-:W-:Y:S01]  /*05c0*/  BSSY.RECONVERGENT B0, `(.L_x_9) ;  /* 0x0000012000007945 */ /* 0x000fe20003800200 */
[----:B-1----:R-:W-:Y:S02]  /*05d0*/  IMAD.MOV.U32 R13, RZ, RZ, R3 ;  /* 0x000000ffff0d7224 */ /* 0x002fe400078e0003 */
[----:B------:R-:W-:Y:S02]  /*05e0*/  LOP3.LUT P1, R4, R4, 0x3, RZ, 0xc0, !PT ;  /* 0x0000000304047812 */ /* 0x000fe4000782c0ff */
[----:B------:R-:W-:-:S11]  /*05f0*/  ISETP.GT.U32.AND P0, PT, R5, -0x4, PT ;  /* 0xfffffffc0500780c */ /* 0x000fd60003f04070 */
[----:B------:R-:W-:Y:S05]  /*0600*/  @!P1 BRA `(.L_x_10) ;  /* 0x0000000000349947 */ /* 0x000fea0003800000 */
[----:B---3--:R-:W1:Y:S01]  /*0610*/  LDC.64 R10, c[0x0][0x380] ;  /* 0x0000e000ff0a7b82 */ /* 0x008e620000000a00 */
[----:B------:R-:W-:Y:S01]  /*0620*/  IADD3 R12, PT, PT, -R4, RZ, RZ ;  /* 0x000000ff040c7210 */ /* 0x000fe20007ffe1ff */
[----:B------:R-:W-:-:S06]  /*0630*/  IMAD.MOV.U32 R13, RZ, RZ, R3 ;  /* 0x000000ffff0d7224 */ /* 0x000fcc00078e0003 */
[----:B0-----:R-:W0:Y:S02]  /*0640*/  LDC.64 R6, c[0x0][0x388] ;  /* 0x0000e200ff067b82 */ /* 0x001e240000000a00 */
.L_x_11:
[----:B-1--4-:R-:W-:-:S06]  /*0650*/  IMAD.WIDE R4, R13, 0x4, R10 ;  /* 0x000000040d047825 */ /* 0x012fcc00078e020a */
[----:B------:R-:W3:Y:S01]  /*0660*/  LDG.E R5, desc[UR8][R4.64] ;  /* 0x0000000804057981 */ /* 0x000ee2000c1e1900 */
[----:B0-2---:R-:W-:Y:S01]  /*0670*/  IMAD.WIDE R8, R0, 0x4, R6 ;  /* 0x0000000400087825 */ /* 0x005fe200078e0206 */
[----:B------:R-:W-:Y:S02]  /*0680*/  IADD3 R12, PT, PT, R12, 0x1, RZ ;  /* 0x000000010c0c7810 */ /* 0x000fe40007ffe0ff */
[----:B------:R-:W-:Y:S01]  /*0690*/  IADD3 R0, PT, PT, R0, 0x1, RZ ;  /* 0x0000000100007810 */ /* 0x000fe20007ffe0ff */
[----:B------:R-:W-:Y:S01]  /*06a0*/  VIADD R13, R13, 0x1 ;  /* 0x000000010d0d7836 */ /* 0x000fe20000000000 */
[----:B------:R-:W-:Y:S01]  /*06b0*/  ISETP.NE.AND P1, PT, R12, RZ, PT ;  /* 0x000000ff0c00720c */ /* 0x000fe20003f25270 */
[----:B---3--:R4:W-:-:S12]  /*06c0*/  STG.E desc[UR8][R8.64], R5 ;  /* 0x0000000508007986 */ /* 0x0089d8000c101908 */
[----:B------:R-:W-:Y:S05]  /*06d0*/  @P1 BRA `(.L_x_11) ;  /* 0xfffffffc00dc1947 */ /* 0x000fea000383ffff */
.L_x_10:
[----:B------:R-:W-:Y:S05]  /*06e0*/  BSYNC.RECONVERGENT B0 ;  /* 0x0000000000007941 */ /* 0x000fea0003800200 */
.L_x_9:
[----:B------:R-:W-:Y:S05]  /*06f0*/  @P0 EXIT ;  /* 0x000000000000094d */ /* 0x000fea0003800000 */
[----:B------:R-:W1:Y:S01]  /*0700*/  LDCU.128 UR4, c[0x0][0x380] ;  /* 0x00007000ff0477ac */ /* 0x000e620008000c00 */
[----:B0-----:R-:W-:Y:S01]  /*0710*/  IMAD.IADD R6, R13, 0x1, -R2 ;  /* 0x000000010d067824 */ /* 0x001fe200078e0a02 */
[----:B-1----:R-:W-:Y:S02]  /*0720*/  UIADD3 UR4, UP0, UPT, UR4, 0x8, URZ ;  /* 0x0000000804047890 */ /* 0x002fe4000ff1e0ff */
[----:B------:R-:W-:Y:S02]  /*0730*/  UIADD3 UR6, UP1, UPT, UR6, 0x8, URZ ;  /* 0x0000000806067890 */ /* 0x000fe4000ff3e0ff */
[----:B------:R-:W-:Y:S02]  /*0740*/  UIADD3.X UR5, UPT, UPT, URZ, UR5, URZ, UP0, !UPT ;  /* 0x00000005ff057290 */ /* 0x000fe400087fe4ff */
[----:B------:R-:W-:-:S12]  /*0750*/  UIADD3.X UR7, UPT, UPT, URZ, UR7, URZ, UP1, !UPT ;  /* 0x00000007ff077290 */ /* 0x000fd80008ffe4ff */
.L_x_12:
[----:B------:R-:W-:Y:S01]  /*0760*/  MOV R2, UR4 ;  /* 0x0000000400027c02 */ /* 0x000fe20008000f00 */
[----:B------:R-:W-:-:S04]  /*0770*/  IMAD.U32 R3, RZ, RZ, UR5 ;  /* 0x00000005ff037e24 */ /* 0x000fc8000f8e00ff */
[----:B------:R-:W-:-:S05]  /*0780*/  IMAD.WIDE R2, R13, 0x4, R2 ;  /* 0x000000040d027825 */ /* 0x000fca00078e0202 */
[----:B0--3--:R-:W3:Y:S01]  /*0790*/  LDG.E R7, desc[UR8][R2.64+-0x8] ;  /* 0xfffff80802077981 */ /* 0x009ee2000c1e1900 */
[----:B------:R-:W-:Y:S01]  /*07a0*/  MOV R4, UR6 ;  /* 0x0000000600047c02 */ /* 0x000fe20008000f00 */
[----:B----4-:R-:W-:-:S04]  /*07b0*/  IMAD.U32 R5, RZ, RZ, UR7 ;  /* 0x00000007ff057e24 */ /* 0x010fc8000f8e00ff */
[----:B------:R-:W-:-:S05]  /*07c0*/  IMAD.WIDE R4, R0, 0x4, R4 ;  /* 0x0000000400047825 */ /* 0x000fca00078e0204 */
[----:B---3--:R0:W-:Y:S04]  /*07d0*/  STG.E desc[UR8][R4.64+-0x8], R7 ;  /* 0xfffff80704007986 */ /* 0x0081e8000c101908 */
[----:B--2---:R-:W2:Y:S04]  /*07e0*/  LDG.E R9, desc[UR8][R2.64+-0x4] ;  /* 0xfffffc0802097981 */ /* 0x004ea8000c1e1900 */
        /* <DEDUP_REMOVED lines=10> */
[----:B------:R-:W-:Y:S05]  /*0890*/  EXIT ;  /* 0x000000000000794d */ /* 0x000fea0003800000 */
.L_x_13:
[----:B------:R-:W-:-:S00]  /*08a0*/  BRA `(.L_x_13) ;  /* 0xfffffffc00fc7947 */ /* 0x000fc0000383ffff */
[----:B------:R-:W-:-:S00]  /*08b0*/  NOP ;  /* 0x0000000000007918 */ /* 0x000fc00000000000 */
        /* <DEDUP_REMOVED lines=12> */
.L_x_18:


//--------------------- .text._Z19insertionSortKernelPiii --------------------------
	.section	.text._Z19insertionSortKernelPiii,"ax",@progbits
	.align	128
        .global         _Z19insertionSortKernelPiii
        .type           _Z19insertionSortKernelPiii,@function
        .size           _Z19insertionSortKernelPiii,(.L_x_19 - _Z19insertionSortKernelPiii)
        .other          _Z19insertionSortKernelPiii,@"STO_CUDA_ENTRY STV_DEFAULT"
_Z19insertionSortKernelPiii:
.text._Z19insertionSortKernelPiii:
[----:B------:R-:W-:Y:S08]  /*0000*/  LDC R1, c[0x0][0x37c] ;  /* 0x0000df00ff017b82 */ /* 0x000ff00000000800 */
[----:B------:R-:W0:Y:S01]  /*0010*/  S2UR UR4, SR_CTAID.X ;  /* 0x00000000000479c3 */ /* 0x000e220000002500 */
[----:B------:R-:W1:Y:S07]  /*0020*/  S2R R2, SR_TID.X ;  /* 0x0000000000027919 */ /* 0x000e6e0000002100 */
[----:B------:R-:W0:Y:S02]  /*0030*/  LDC.64 R6, c[0x0][0x388] ;  /* 0x0000e200ff067b82 */ /* 0x000e240000000a00 */
[----:B0-----:R-:W-:-:S05]  /*0040*/  IMAD R0, R7, UR4, RZ ;  /* 0x0000000407007c24 */ /* 0x001fca000f8e02ff */
[C---:B------:R-:W-:Y:S01]  /*0050*/  VIADDMNMX R6, R0.reuse, R7, R6, PT ;  /* 0x0000000700067246 */ /* 0x040fe20003800106 */
[----:B------:R-:W-:-:S05]  /*0060*/  VIADD R7, R0, 0x1 ;  /* 0x0000000100077836 */ /* 0x000fca0000000000 */
[----:B------:R-:W-:-:S04]  /*0070*/  ISETP.GE.AND P0, PT, R7, R6, PT ;  /* 0x000000060700720c */ /* 0x000fc80003f06270 */
[----:B-1----:R-:W-:-:S13]  /*0080*/  ISETP.NE.OR P0, PT, R2, RZ, P0 ;  /* 0x000000ff0200720c */ /* 0x002fda0000705670 */
[----:B------:R-:W-:Y:S05]  /*0090*/  @P0 EXIT ;  /* 0x000000000000094d */ /* 0x000fea0003800000 */
[----:B------:R-:W-:Y:S01]  /*00a0*/  IMAD.MOV.U32 R9, RZ, RZ, R0 ;  /* 0x000000ffff097224 */ /* 0x000fe200078e0000 */
[----:B------:R-:W0:Y:S01]  /*00b0*/  LDCU.64 UR4, c[0x0][0x358] ;  /* 0x00006b00ff0477ac */ /* 0x000e220008000a00 */
[----:B------:R-:W-:-:S05]  /*00c0*/  NOP ;  /* 0x0000000000007918 */ /* 0x000fca0000000000 */
.L_x_16:
[----:B-1----:R-:W1:Y:S01]  /*00d0*/  LDC.64 R4, c[0x0][0x380] ;  /* 0x0000e000ff047b82 */ /* 0x002e620000000a00 */
[----:B------:R-:W-:Y:S02]  /*00e0*/  ISETP.GE.AND P0, PT, R9, R0, PT ;  /* 0x000000000900720c */ /* 0x000fe40003f06270 */
[----:B------:R-:W-:Y:S01]  /*00f0*/  MOV R11, R9 ;  /* 0x00000009000b7202 */ /* 0x000fe20000000f00 */
[----:B------:R-:W-:Y:S02]  /*0100*/  IMAD.MOV.U32 R9, RZ, RZ, R7 ;  /* 0x000000ffff097224 */ /* 0x000fe400078e0007 */
[----:B-1----:R-:W-:-:S05]  /*0110*/  IMAD.WIDE R2, R7, 0x4, R4 ;  /* 0x0000000407027825 */ /* 0x002fca00078e0204 */
[----:B0-----:R0:W5:Y:S03]  /*0120*/  LDG.E R13, desc[UR4][R2.64] ;  /* 0x00000004020d7981 */ /* 0x001166000c1e1900 */
[----:B------:R-:W-:Y:S05]  /*0130*/  @!P0 BRA `(.L_x_14) ;  /* 0x0000000000248947 */ /* 0x000fea0003800000 */
[----:B------:R-:W1:Y:S02]  /*0140*/  LDC.64 R4, c[0x0][0x380] ;  /* 0x0000e000ff047b82 */ /* 0x000e640000000a00 */
.L_x_15:
[----:B01----:R-:W-:-:S05]  /*0150*/  IMAD.WIDE R2, R11, 0x4, R4 ;  /* 0x000000040b027825 */ /* 0x003fca00078e0204 */
[----:B------:R-:W2:Y:S02]  /*0160*/  LDG.E R7, desc[UR4][R2.64] ;  /* 0x0000000402077981 */ /* 0x000ea4000c1e1900 */
[----:B--2--5:R-:W-:-:S13]  /*0170*/  ISETP.GT.AND P0, PT, R7, R13, PT ;  /* 0x0000000d0700720c */ /* 0x024fda0003f04270 */
[----:B------:R-:W-:Y:S05]  /*0180*/  @!P0 BRA `(.L_x_14) ;  /* 0x0000000000108947 */ /* 0x000fea0003800000 */
[C---:B------:R-:W-:Y:S01]  /*0190*/  ISETP.GT.AND P0, PT, R11.reuse, R0, PT ;  /* 0x000000000b00720c */ /* 0x040fe20003f04270 */
[----:B------:R2:W-:Y:S01]  /*01a0*/  STG.E desc[UR4][R2.64+0x4], R7 ;  /* 0x0000040702007986 */ /* 0x0005e2000c101904 */
[----:B------:R-:W-:-:S11]  /*01b0*/  IADD3 R11, PT, PT, R11, -0x1, RZ ;  /* 0xffffffff0b0b7810 */ /* 0x000fd60007ffe0ff */
[----:B--2---:R-:W-:Y:S05]  /*01c0*/  @P0 BRA `(.L_x_15) ;  /* 0xfffffffc00e00947 */ /* 0x004fea000383ffff */
.L_x_14:
[----:B------:R-:W-:Y:S02]  /*01d0*/  VIADD R7, R9, 0x1 ;  /* 0x0000000109077836 */ /* 0x000fe40000000000 */
[----:B0-----:R-:W-:-:S03]  /*01e0*/  IMAD.WIDE R2, R11, 0x4, R4 ;  /* 0x000000040b027825 */ /* 0x001fc600078e0204 */
[----:B------:R-:W-:Y:S02]  /*01f0*/  ISETP.NE.AND P0, PT, R7, R6, PT ;  /* 0x000000060700720c */ /* 0x000fe40003f05270 */
[----:B-----5:R1:W-:Y:S11]  /*0200*/  STG.E desc[UR4][R2.64+0x4], R13 ;  /* 0x0000040d02007986 */ /* 0x0203f6000c101904 */
[----:B------:R-:W-:Y:S05]  /*0210*/  @P0 BRA `(.L_x_16) ;  /* 0xfffffffc00ac0947 */ /* 0x000fea000383ffff */
[----:B------:R-:W-:Y:S05]  /*0220*/  EXIT ;  /* 0x000000000000794d */ /* 0x000fea0003800000 */
.L_x_17:
        /* <DEDUP_REMOVED lines=13> */
.L_x_19:


//--------------------- .nv.shared.reserved.0     --------------------------
	.section	.nv.shared.reserved.0,"aw",@nobits
	.weak		__nv_reservedSMEM_offset_0_alias
	.size		__nv_reservedSMEM_offset_0_alias, 0, 64
	.other		__nv_reservedSMEM_offset_0_alias,@"STO_CUDA_RESERVED_SHARED STV_DEFAULT"
__nv_reservedSMEM_offset_0_alias:
	.zero		0
	.zero		64


//--------------------- .nv.constant0._Z11mergeKernelPiS_ii --------------------------
	.section	.nv.constant0._Z11mergeKernelPiS_ii,"a",@progbits
	.sectionflags	@""
	.align	4
.nv.constant0._Z11mergeKernelPiS_ii:
	.zero		920


//--------------------- .nv.constant0._Z19insertionSortKernelPiii --------------------------
	.section	.nv.constant0._Z19insertionSortKernelPiii,"a",@progbits
	.sectionflags	@""
	.align	4
.nv.constant0._Z19insertionSortKernelPiii:
	.zero		912


//--------------------- SYMBOLS --------------------------

	.type		.nv.reservedSmem.offset0,@object
	.size		.nv.reservedSmem.offset0,0x4
